	.headerflags	@"EF_CUDA_TEXMODE_UNIFIED EF_CUDA_64BIT_ADDRESS EF_CUDA_ACCELERATORS EF_CUDA_SM90 EF_CUDA_VIRTUAL_SM(EF_CUDA_SM90)"
	.elftype	@"ET_EXEC"


//--------------------- .nv.info                  --------------------------
	.section	.nv.info,"",@"SHT_CUDA_INFO"
	.align	4


	//----- nvinfo : EIATTR_REGCOUNT
	.align		4
        /*0000*/ 	.byte	0x04, 0x2f
        /*0002*/ 	.short	(.L_3 - .L_2)
	.align		4
.L_2:
        /*0004*/ 	.word	index@(triton_poi_fused__native_batch_norm_legit_no_training_add_relu_17)
        /*0008*/ 	.word	0x00000020


	//----- nvinfo : EIATTR_MIN_STACK_SIZE
	.align		4
.L_3:
        /*000c*/ 	.byte	0x04, 0x12
        /*000e*/ 	.short	(.L_5 - .L_4)
	.align		4
.L_4:
        /*0010*/ 	.word	index@(triton_poi_fused__native_batch_norm_legit_no_training_add_relu_17)
        /*0014*/ 	.word	0x00000000


	//----- nvinfo : EIATTR_FRAME_SIZE
	.align		4
.L_5:
        /*0018*/ 	.byte	0x04, 0x11
        /*001a*/ 	.short	(.L_7 - .L_6)
	.align		4
.L_6:
        /*001c*/ 	.word	index@(triton_poi_fused__native_batch_norm_legit_no_training_add_relu_17)
        /*0020*/ 	.word	0x00000000


	//----- nvinfo : EIATTR_MIN_STACK_SIZE
	.align		4
.L_7:
        /*0024*/ 	.byte	0x04, 0x12
        /*0026*/ 	.short	(.L_9 - .L_8)
	.align		4
.L_8:
        /*0028*/ 	.word	index@(triton_poi_fused__native_batch_norm_legit_no_training_add_relu_17)
        /*002c*/ 	.word	0x00000000
.L_9:


//--------------------- .nv.info.triton_poi_fused__native_batch_norm_legit_no_training_add_relu_17 --------------------------
	.section	.nv.info.triton_poi_fused__native_batch_norm_legit_no_training_add_relu_17,"",@"SHT_CUDA_INFO"
	.sectionflags	@""
	.align	4


	//----- nvinfo : EIATTR_CUDA_API_VERSION
	.align		4
        /*0000*/ 	.byte	0x04, 0x37
        /*0002*/ 	.short	(.L_11 - .L_10)
.L_10:
        /*0004*/ 	.word	0x0000007c


	//----- nvinfo : EIATTR_KPARAM_INFO
	.align		4
.L_11:
        /*0008*/ 	.byte	0x04, 0x17
        /*000a*/ 	.short	(.L_13 - .L_12)
.L_12:
        /*000c*/ 	.word	0x00000000
        /*0010*/ 	.short	0x0008
        /*0012*/ 	.short	0x003c
        /*0014*/ 	.byte	0x00, 0xf0, 0x11, 0x00


	//----- nvinfo : EIATTR_KPARAM_INFO
	.align		4
.L_13:
        /*0018*/ 	.byte	0x04, 0x17
        /*001a*/ 	.short	(.L_15 - .L_14)
.L_14:
        /*001c*/ 	.word	0x00000000
        /*0020*/ 	.short	0x0007
        /*0022*/ 	.short	0x0038
        /*0024*/ 	.byte	0x00, 0xf0, 0x11, 0x00


	//----- nvinfo : EIATTR_KPARAM_INFO
	.align		4
.L_15:
        /*0028*/ 	.byte	0x04, 0x17
        /*002a*/ 	.short	(.L_17 - .L_16)
.L_16:
        /*002c*/ 	.word	0x00000000
        /*0030*/ 	.short	0x0006
        /*0032*/ 	.short	0x0030
        /*0034*/ 	.byte	0x00, 0xf4, 0x21, 0x00


	//----- nvinfo : EIATTR_KPARAM_INFO
	.align		4
.L_17:
        /*0038*/ 	.byte	0x04, 0x17
        /*003a*/ 	.short	(.L_19 - .L_18)
.L_18:
        /*003c*/ 	.word	0x00000000
        /*0040*/ 	.short	0x0005
        /*0042*/ 	.short	0x0028
        /*0044*/ 	.byte	0x00, 0xf4, 0x21, 0x00


	//----- nvinfo : EIATTR_KPARAM_INFO
	.align		4
.L_19:
        /*0048*/ 	.byte	0x04, 0x17
        /*004a*/ 	.short	(.L_21 - .L_20)
.L_20:
        /*004c*/ 	.word	0x00000000
        /*0050*/ 	.short	0x0004
        /*0052*/ 	.short	0x0020
        /*0054*/ 	.byte	0x00, 0xf4, 0x21, 0x00


	//----- nvinfo : EIATTR_KPARAM_INFO
	.align		4
.L_21:
        /*0058*/ 	.byte	0x04, 0x17
        /*005a*/ 	.short	(.L_23 - .L_22)
.L_22:
        /*005c*/ 	.word	0x00000000
        /*0060*/ 	.short	0x0003
        /*0062*/ 	.short	0x0018
        /*0064*/ 	.byte	0x00, 0xf4, 0x21, 0x00


	//----- nvinfo : EIATTR_KPARAM_INFO
	.align		4
.L_23:
        /*0068*/ 	.byte	0x04, 0x17
        /*006a*/ 	.short	(.L_25 - .L_24)
.L_24:
        /*006c*/ 	.word	0x00000000
        /*0070*/ 	.short	0x0002
        /*0072*/ 	.short	0x0010
        /*0074*/ 	.byte	0x00, 0xf4, 0x21, 0x00


	//----- nvinfo : EIATTR_KPARAM_INFO
	.align		4
.L_25:
        /*0078*/ 	.byte	0x04, 0x17
        /*007a*/ 	.short	(.L_27 - .L_26)
.L_26:
        /*007c*/ 	.word	0x00000000
        /*0080*/ 	.short	0x0001
        /*0082*/ 	.short	0x0008
        /*0084*/ 	.byte	0x00, 0xf4, 0x21, 0x00


	//----- nvinfo : EIATTR_KPARAM_INFO
	.align		4
.L_27:
        /*0088*/ 	.byte	0x04, 0x17
        /*008a*/ 	.short	(.L_29 - .L_28)
.L_28:
        /*008c*/ 	.word	0x00000000
        /*0090*/ 	.short	0x0000
        /*0092*/ 	.short	0x0000
        /*0094*/ 	.byte	0x00, 0xf4, 0x21, 0x00


	//----- nvinfo : EIATTR_SPARSE_MMA_MASK
	.align		4
.L_29:
        /*0098*/ 	.byte	0x03, 0x50
        /*009a*/ 	.short	0x0000


	//----- nvinfo : EIATTR_MAXREG_COUNT
	.align		4
        /*009c*/ 	.byte	0x03, 0x1b
        /*009e*/ 	.short	0x00ff


	//----- nvinfo : EIATTR_EXIT_INSTR_OFFSETS
	.align		4
        /*00a0*/ 	.byte	0x04, 0x1c
        /*00a2*/ 	.short	(.L_31 - .L_30)


	//   ....[0]....
.L_30:
        /*00a4*/ 	.word	0x00000bc0


	//   ....[1]....
        /*00a8*/ 	.word	0x00000c10


	//----- nvinfo : EIATTR_REQNTID
	.align		4
.L_31:
        /*00ac*/ 	.byte	0x04, 0x10
        /*00ae*/ 	.short	(.L_33 - .L_32)
.L_32:
        /*00b0*/ 	.word	0x00000080
        /*00b4*/ 	.word	0x00000001
        /*00b8*/ 	.word	0x00000001


	//----- nvinfo : EIATTR_CBANK_PARAM_SIZE
	.align		4
.L_33:
        /*00bc*/ 	.byte	0x03, 0x19
        /*00be*/ 	.short	0x0040


	//----- nvinfo : EIATTR_PARAM_CBANK
	.align		4
        /*00c0*/ 	.byte	0x04, 0x0a
        /*00c2*/ 	.short	(.L_35 - .L_34)
	.align		4
.L_34:
        /*00c4*/ 	.word	index@(.nv.constant0.triton_poi_fused__native_batch_norm_legit_no_training_add_relu_17)
        /*00c8*/ 	.short	0x0210
        /*00ca*/ 	.short	0x0040


	//----- nvinfo : EIATTR_SW_WAR
	.align		4
.L_35:
        /*00cc*/ 	.byte	0x04, 0x36
        /*00ce*/ 	.short	(.L_37 - .L_36)
.L_36:
        /*00d0*/ 	.word	0x00000008
.L_37:


//--------------------- .nv.callgraph             --------------------------
	.section	.nv.callgraph,"",@"SHT_CUDA_CALLGRAPH"
	.align	4
	.sectionentsize	8
	.align		4
        /*0000*/ 	.word	0x00000000
	.align		4
        /*0004*/ 	.word	0xffffffff
	.align		4
        /*0008*/ 	.word	0x00000000
	.align		4
        /*000c*/ 	.word	0xfffffffe
	.align		4
        /*0010*/ 	.word	0x00000000
	.align		4
        /*0014*/ 	.word	0xfffffffd
	.align		4
        /*0018*/ 	.word	0x00000000
	.align		4
        /*001c*/ 	.word	0xfffffffc


//--------------------- .nv.constant4             --------------------------
	.section	.nv.constant4,"a",@progbits
	.align	8
	.align		8
.nv.constant4:
        /*0000*/ 	.dword	_$_str
	.align		8
        /*0008*/ 	.dword	_$_str_$_2


//--------------------- .text.triton_poi_fused__native_batch_norm_legit_no_training_add_relu_17 --------------------------
	.section	.text.triton_poi_fused__native_batch_norm_legit_no_training_add_relu_17,"ax",@progbits
	.sectionflags	@"SHF_BARRIERS=1"
	.align	128
        .global         triton_poi_fused__native_batch_norm_legit_no_training_add_relu_17
        .type           triton_poi_fused__native_batch_norm_legit_no_training_add_relu_17,@function
        .size           triton_poi_fused__native_batch_norm_legit_no_training_add_relu_17,(.L_x_1 - triton_poi_fused__native_batch_norm_legit_no_training_add_relu_17)
        .other          triton_poi_fused__native_batch_norm_legit_no_training_add_relu_17,@"STO_CUDA_ENTRY STV_DEFAULT"
triton_poi_fused__native_batch_norm_legit_no_training_add_relu_17:
.text.triton_poi_fused__native_batch_norm_legit_no_training_add_relu_17:
[----:B------:R-:W0:Y:S01]  /*0000*/  LDC R1, c[0x0][0x28] ;  /* 0x00000a00ff017b82 */ /* 0x000e220000000800 */
[----:B------:R-:W1:Y:S07]  /*0010*/  S2R R3, SR_CTAID.X ;  /* 0x0000000000037919 */ /* 0x000e6e0000002500 */
[----:B------:R-:W2:Y:S01]  /*0020*/  LDC.64 R14, c[0x0][0x220] ;  /* 0x00008800ff0e7b82 */ /* 0x000ea20000000a00 */
[----:B------:R-:W-:Y:S02]  /*0030*/  CS2R R4, SRZ ;  /* 0x0000000000047805 */ /* 0x000fe4000001ff00 */
[----:B------:R-:W-:Y:S01]  /*0040*/  CS2R R6, SRZ ;  /* 0x0000000000067805 */ /* 0x000fe2000001ff00 */
[----:B------:R-:W3:Y:S01]  /*0050*/  S2R R0, SR_TID.X ;  /* 0x0000000000007919 */ /* 0x000ee20000002100 */
[----:B------:R-:W-:Y:S01]  /*0060*/  ULDC.64 UR6, c[0x0][0x208] ;  /* 0x0000820000067ab9 */ /* 0x000fe20000000a00 */
[----:B------:R-:W4:Y:S02]  /*0070*/  S2R R2, SR_CTAID.Y ;  /* 0x0000000000027919 */ /* 0x000f240000002600 */
[----:B------:R-:W5:Y:S08]  /*0080*/  LDC.64 R16, c[0x0][0x218] ;  /* 0x00008600ff107b82 */ /* 0x000f700000000a00 */
[----:B------:R-:W4:Y:S01]  /*0090*/  LDC.64 R22, c[0x0][0x210] ;  /* 0x00008400ff167b82 */ /* 0x000f220000000a00 */
[----:B-1----:R-:W-:-:S04]  /*00a0*/  IMAD.SHL.U32 R3, R3, 0x4, RZ ;  /* 0x0000000403037824 */ /* 0x002fc800078e00ff */
[C---:B--2---:R-:W-:Y:S01]  /*00b0*/  IMAD.WIDE R14, R3.reuse, 0x4, R14 ;  /* 0x00000004030e7825 */ /* 0x044fe200078e020e */
[----:B------:R-:W-:-:S13]  /*00c0*/  ISETP.GE.AND P2, PT, R3, 0x400, PT ;  /* 0x000004000300780c */ /* 0x000fda0003f46270 */
[----:B------:R1:W2:Y:S01]  /*00d0*/  @!P2 LDG.E.EL.128 R4, desc[UR6][R14.64] ;  /* 0x000000060e04a981 */ /* 0x0002a2000c2e1d00 */
[----:B---3--:R-:W-:Y:S01]  /*00e0*/  LOP3.LUT R9, R0, 0x7f, RZ, 0xc0, !PT ;  /* 0x0000007f00097812 */ /* 0x008fe200078ec0ff */
[----:B-----5:R-:W-:Y:S01]  /*00f0*/  IMAD.WIDE R26, R3, 0x4, R16 ;  /* 0x00000004031a7825 */ /* 0x020fe200078e0210 */
[----:B------:R-:W-:Y:S02]  /*0100*/  CS2R R12, SRZ ;  /* 0x00000000000c7805 */ /* 0x000fe4000001ff00 */
[----:B------:R-:W-:Y:S02]  /*0110*/  CS2R R10, SRZ ;  /* 0x00000000000a7805 */ /* 0x000fe4000001ff00 */
[----:B----4-:R-:W-:Y:S02]  /*0120*/  PRMT R18, R9, 0x6540, R2 ;  /* 0x0000654009127816 */ /* 0x010fe40000000002 */
[----:B------:R-:W-:Y:S02]  /*0130*/  CS2R R16, SRZ ;  /* 0x0000000000107805 */ /* 0x000fe4000001ff00 */
[----:B------:R-:W-:-:S02]  /*0140*/  CS2R R8, SRZ ;  /* 0x0000000000087805 */ /* 0x000fc4000001ff00 */
[C---:B------:R-:W-:Y:S01]  /*0150*/  ISETP.LT.AND P1, PT, R18.reuse, 0x100, !P2 ;  /* 0x000001001200780c */ /* 0x040fe20005721270 */
[C---:B------:R-:W-:Y:S01]  /*0160*/  IMAD R21, R18.reuse, 0x400, R3 ;  /* 0x0000040012157824 */ /* 0x040fe200078e0203 */
[----:B------:R-:W-:Y:S02]  /*0170*/  LOP3.LUT R18, R18, 0x80, RZ, 0xfc, !PT ;  /* 0x0000008012127812 */ /* 0x000fe400078efcff */
[----:B-1----:R-:W-:Y:S01]  /*0180*/  CS2R R14, SRZ ;  /* 0x00000000000e7805 */ /* 0x002fe2000001ff00 */
[----:B0-----:R-:W-:Y:S01]  /*0190*/  IMAD.WIDE R24, R21, 0x4, R22 ;  /* 0x0000000415187825 */ /* 0x001fe200078e0216 */
[----:B------:R-:W-:-:S03]  /*01a0*/  ISETP.LT.AND P0, PT, R18, 0x100, !P2 ;  /* 0x000001001200780c */ /* 0x000fc60005701270 */
[----:B------:R-:W-:Y:S01]  /*01b0*/  IMAD R20, R18, 0x400, R3 ;  /* 0x0000040012147824 */ /* 0x000fe200078e0203 */
[----:B------:R-:W-:Y:S01]  /*01c0*/  CS2R R18, SRZ ;  /* 0x0000000000127805 */ /* 0x000fe2000001ff00 */
[----:B------:R0:W3:Y:S02]  /*01d0*/  @!P2 LDG.E.EL.128 R12, desc[UR6][R26.64] ;  /* 0x000000061a0ca981 */ /* 0x0000e4000c2e1d00 */
[----:B------:R-:W-:Y:S02]  /*01e0*/  IMAD.WIDE R22, R20, 0x4, R22 ;  /* 0x0000000414167825 */ /* 0x000fe400078e0216 */
[----:B------:R1:W4:Y:S04]  /*01f0*/  @P1 LDG.E.EL.128 R8, desc[UR6][R24.64] ;  /* 0x0000000618081981 */ /* 0x000328000c2e1d00 */
[----:B------:R5:W3:Y:S01]  /*0200*/  @P0 LDG.E.EL.128 R16, desc[UR6][R22.64] ;  /* 0x0000000616100981 */ /* 0x000ae2000c2e1d00 */
[----:B0-----:R-:W0:Y:S02]  /*0210*/  LDC.64 R26, c[0x0][0x228] ;  /* 0x00008a00ff1a7b82 */ /* 0x001e240000000a00 */
[----:B0-----:R-:W-:-:S04]  /*0220*/  IMAD.WIDE R26, R3, 0x4, R26 ;  /* 0x00000004031a7825 */ /* 0x001fc800078e021a */
[----:B--2---:R-:W-:-:S04]  /*0230*/  FADD R28, R5, 9.9999997473787516356e-06 ;  /* 0x3727c5ac051c7421 */ /* 0x004fc80000000000 */
[----:B------:R-:W0:Y:S01]  /*0240*/  MUFU.SQRT R29, R28 ;  /* 0x0000001c001d7308 */ /* 0x000e220000002000 */
[----:B-1----:R-:W-:Y:S01]  /*0250*/  FADD R25, R7, 9.9999997473787516356e-06 ;  /* 0x3727c5ac07197421 */ /* 0x002fe20000000000 */
[----:B------:R-:W-:-:S06]  /*0260*/  FADD R5, R4, 9.9999997473787516356e-06 ;  /* 0x3727c5ac04057421 */ /* 0x000fcc0000000000 */
[----:B------:R-:W1:Y:S01]  /*0270*/  MUFU.SQRT R24, R5 ;  /* 0x0000000500187308 */ /* 0x000e620000002000 */
[----:B0-----:R-:W-:-:S07]  /*0280*/  FSETP.GT.AND P6, PT, R29, 8.50705917302346158658e+37, PT ;  /* 0x7e8000001d00780b */ /* 0x001fce0003fc4000 */
[----:B------:R-:W0:Y:S01]  /*0290*/  MUFU.SQRT R25, R25 ;  /* 0x0000001900197308 */ /* 0x000e220000002000 */
[----:B------:R-:W-:Y:S01]  /*02a0*/  FSETP.GEU.AND P3, PT, R29, 1.175494350822287508e-38, PT ;  /* 0x008000001d00780b */ /* 0x000fe20003f6e000 */
[----:B------:R-:W-:-:S05]  /*02b0*/  IMAD.MOV.U32 R4, RZ, RZ, 0x3e800000 ;  /* 0x3e800000ff047424 */ /* 0x000fca00078e00ff */
[----:B------:R-:W-:Y:S02]  /*02c0*/  FSEL R7, R4, 1, P6 ;  /* 0x3f80000004077808 */ /* 0x000fe40003000000 */
[----:B-1----:R-:W-:Y:S01]  /*02d0*/  FSETP.GT.AND P4, PT, R24, 8.50705917302346158658e+37, PT ;  /* 0x7e8000001800780b */ /* 0x002fe20003f84000 */
[----:B------:R-:W-:Y:S01]  /*02e0*/  @P6 FMUL R29, R29, 0.25 ;  /* 0x3e8000001d1d6820 */ /* 0x000fe20000400000 */
[----:B0-----:R-:W-:-:S03]  /*02f0*/  FSETP.GT.AND P6, PT, R25, 8.50705917302346158658e+37, PT ;  /* 0x7e8000001900780b */ /* 0x001fc60003fc4000 */
[----:B------:R-:W-:Y:S01]  /*0300*/  @!P3 FMUL R29, R29, 16777216 ;  /* 0x4b8000001d1db820 */ /* 0x000fe20000400000 */
[----:B------:R-:W-:Y:S01]  /*0310*/  @!P3 FMUL R7, R7, 16777216 ;  /* 0x4b8000000707b820 */ /* 0x000fe20000400000 */
[C---:B------:R-:W-:Y:S02]  /*0320*/  FSETP.GEU.AND P5, PT, R24.reuse, 1.175494350822287508e-38, PT ;  /* 0x008000001800780b */ /* 0x040fe40003fae000 */
[C---:B------:R-:W-:Y:S01]  /*0330*/  FSETP.GEU.AND P3, PT, R25.reuse, 1.175494350822287508e-38, PT ;  /* 0x008000001900780b */ /* 0x040fe20003f6e000 */
[----:B-----5:R0:W1:Y:S03]  /*0340*/  MUFU.RCP R22, R29 ;  /* 0x0000001d00167308 */ /* 0x0200660000001000 */
[----:B------:R-:W-:Y:S02]  /*0350*/  @P4 FMUL R24, R24, 0.25 ;  /* 0x3e80000018184820 */ /* 0x000fe40000400000 */
[----:B------:R-:W-:Y:S01]  /*0360*/  @P6 FMUL R25, R25, 0.25 ;  /* 0x3e80000019196820 */ /* 0x000fe20000400000 */
[----:B---3--:R-:W-:Y:S01]  /*0370*/  FADD R5, -R15, R19 ;  /* 0x000000130f057221 */ /* 0x008fe20000000100 */
[----:B0-----:R-:W0:Y:S03]  /*0380*/  LDC.64 R28, c[0x0][0x230] ;  /* 0x00008c00ff1c7b82 */ /* 0x001e260000000a00 */
[----:B------:R-:W-:-:S02]  /*0390*/  @!P5 FMUL R24, R24, 16777216 ;  /* 0x4b8000001818d820 */ /* 0x000fc40000400000 */
[----:B------:R-:W-:Y:S01]  /*03a0*/  @!P3 FMUL R25, R25, 16777216 ;  /* 0x4b8000001919b820 */ /* 0x000fe20000400000 */
[----:B----4-:R-:W-:-:S03]  /*03b0*/  FADD R19, -R14, R10 ;  /* 0x0000000a0e137221 */ /* 0x010fc60000000100 */
[----:B------:R-:W2:Y:S01]  /*03c0*/  MUFU.RCP R10, R25 ;  /* 0x00000019000a7308 */ /* 0x000ea20000001000 */
[C---:B------:R-:W-:Y:S01]  /*03d0*/  FADD R9, -R13.reuse, R9 ;  /* 0x000000090d097221 */ /* 0x040fe20000000100 */
[----:B------:R-:W-:Y:S01]  /*03e0*/  FADD R17, -R13, R17 ;  /* 0x000000110d117221 */ /* 0x000fe20000000100 */
[----:B------:R-:W-:Y:S01]  /*03f0*/  FADD R18, -R14, R18 ;  /* 0x000000120e127221 */ /* 0x000fe20000000100 */
[----:B------:R-:W-:-:S04]  /*0400*/  FSEL R13, R4, 1, P6 ;  /* 0x3f800000040d7808 */ /* 0x000fc80003000000 */
[----:B------:R-:W3:Y:S01]  /*0410*/  MUFU.RCP R24, R24 ;  /* 0x0000001800187308 */ /* 0x000ee20000001000 */
[----:B-1----:R-:W-:Y:S01]  /*0420*/  FMUL R14, R22, R7 ;  /* 0x00000007160e7220 */ /* 0x002fe20000400000 */
[----:B------:R-:W-:Y:S01]  /*0430*/  FSEL R7, R4, 1, P4 ;  /* 0x3f80000004077808 */ /* 0x000fe20002000000 */
[----:B------:R-:W-:Y:S01]  /*0440*/  @!P3 FMUL R13, R13, 16777216 ;  /* 0x4b8000000d0db820 */ /* 0x000fe20000400000 */
[----:B------:R-:W-:-:S03]  /*0450*/  FADD R11, -R15, R11 ;  /* 0x0000000b0f0b7221 */ /* 0x000fc60000000100 */
[----:B------:R-:W-:Y:S01]  /*0460*/  @!P5 FMUL R7, R7, 16777216 ;  /* 0x4b8000000707d820 */ /* 0x000fe20000400000 */
[----:B--2---:R-:W-:Y:S01]  /*0470*/  FMUL R10, R10, R13 ;  /* 0x0000000d0a0a7220 */ /* 0x004fe20000400000 */
[C---:B------:R-:W-:Y:S01]  /*0480*/  FADD R23, -R12.reuse, R16 ;  /* 0x000000100c177221 */ /* 0x040fe20000000100 */
[----:B------:R-:W-:Y:S01]  /*0490*/  FADD R22, -R12, R8 ;  /* 0x000000080c167221 */ /* 0x000fe20000000100 */
[----:B------:R-:W-:Y:S01]  /*04a0*/  FMUL R16, R14, R9 ;  /* 0x000000090e107220 */ /* 0x000fe20000400000 */
[----:B------:R-:W-:Y:S01]  /*04b0*/  FMUL R5, R10, R5 ;  /* 0x000000050a057220 */ /* 0x000fe20000400000 */
[----:B---3--:R-:W-:Y:S01]  /*04c0*/  FMUL R24, R24, R7 ;  /* 0x0000000718187220 */ /* 0x008fe20000400000 */
[----:B------:R-:W-:Y:S01]  /*04d0*/  FMUL R7, R14, R17 ;  /* 0x000000110e077220 */ /* 0x000fe20000400000 */
[----:B------:R-:W-:Y:S01]  /*04e0*/  FMUL R17, R10, R11 ;  /* 0x0000000b0a117220 */ /* 0x000fe20000400000 */
[----:B------:R-:W-:Y:S02]  /*04f0*/  CS2R R12, SRZ ;  /* 0x00000000000c7805 */ /* 0x000fe4000001ff00 */
[----:B------:R-:W-:-:S02]  /*0500*/  CS2R R14, SRZ ;  /* 0x00000000000e7805 */ /* 0x000fc4000001ff00 */
[----:B------:R-:W-:Y:S02]  /*0510*/  CS2R R8, SRZ ;  /* 0x0000000000087805 */ /* 0x000fe4000001ff00 */
[----:B------:R-:W-:Y:S01]  /*0520*/  CS2R R10, SRZ ;  /* 0x00000000000a7805 */ /* 0x000fe2000001ff00 */
[----:B0-----:R-:W-:Y:S01]  /*0530*/  IMAD.WIDE R28, R3, 0x4, R28 ;  /* 0x00000004031c7825 */ /* 0x001fe200078e021c */
[----:B------:R0:W2:Y:S04]  /*0540*/  @!P2 LDG.E.EL.128 R12, desc[UR6][R26.64] ;  /* 0x000000061a0ca981 */ /* 0x0000a8000c2e1d00 */
[----:B------:R1:W2:Y:S01]  /*0550*/  @!P2 LDG.E.EL.128 R8, desc[UR6][R28.64] ;  /* 0x000000061c08a981 */ /* 0x0002a2000c2e1d00 */
[----:B------:R-:W-:-:S04]  /*0560*/  FADD R6, R6, 9.9999997473787516356e-06 ;  /* 0x3727c5ac06067421 */ /* 0x000fc80000000000 */
[----:B------:R-:W3:Y:S01]  /*0570*/  MUFU.SQRT R25, R6 ;  /* 0x0000000600197308 */ /* 0x000ee20000002000 */
[----:B0-----:R-:W1:Y:S01]  /*0580*/  LDC.64 R26, c[0x0][0x238] ;  /* 0x00008e00ff1a7b82 */ /* 0x001e620000000a00 */
[C---:B---3--:R-:W-:Y:S02]  /*0590*/  FSETP.GT.AND P2, PT, R25.reuse, 8.50705917302346158658e+37, PT ;  /* 0x7e8000001900780b */ /* 0x048fe40003f44000 */
[----:B------:R-:W-:-:S11]  /*05a0*/  FSETP.GEU.AND P3, PT, R25, 1.175494350822287508e-38, PT ;  /* 0x008000001900780b */ /* 0x000fd60003f6e000 */
[----:B------:R-:W-:-:S04]  /*05b0*/  @P2 FMUL R25, R25, 0.25 ;  /* 0x3e80000019192820 */ /* 0x000fc80000400000 */
[----:B------:R-:W-:-:S04]  /*05c0*/  @!P3 FMUL R25, R25, 16777216 ;  /* 0x4b8000001919b820 */ /* 0x000fc80000400000 */
[----:B------:R2:W0:Y:S01]  /*05d0*/  MUFU.RCP R6, R25 ;  /* 0x0000001900067308 */ /* 0x0004220000001000 */
[----:B------:R-:W-:-:S05]  /*05e0*/  FSEL R4, R4, 1, P2 ;  /* 0x3f80000004047808 */ /* 0x000fca0001000000 */
[----:B------:R-:W-:Y:S01]  /*05f0*/  @!P3 FMUL R4, R4, 16777216 ;  /* 0x4b8000000404b820 */ /* 0x000fe20000400000 */
[----:B-1----:R-:W-:-:S04]  /*0600*/  IMAD.WIDE R28, R21, 0x4, R26 ;  /* 0x00000004151c7825 */ /* 0x002fc800078e021a */
[----:B------:R-:W-:-:S04]  /*0610*/  IMAD.WIDE R20, R20, 0x4, R26 ;  /* 0x0000000414147825 */ /* 0x000fc800078e021a */
[-CC-:B--2---:R-:W-:Y:S01]  /*0620*/  FFMA R25, R5, R15.reuse, R11.reuse ;  /* 0x0000000f05197223 */ /* 0x184fe2000000000b */
[----:B------:R-:W-:Y:S01]  /*0630*/  FFMA R11, R17, R15, R11 ;  /* 0x0000000f110b7223 */ /* 0x000fe2000000000b */
[----:B0-----:R-:W-:Y:S01]  /*0640*/  FMUL R17, R6, R4 ;  /* 0x0000000406117220 */ /* 0x001fe20000400000 */
[-CC-:B------:R-:W-:Y:S01]  /*0650*/  FFMA R15, R7, R13.reuse, R9.reuse ;  /* 0x0000000d070f7223 */ /* 0x180fe20000000009 */
[----:B------:R-:W-:Y:S02]  /*0660*/  CS2R R4, SRZ ;  /* 0x0000000000047805 */ /* 0x000fe4000001ff00 */
[----:B------:R-:W-:Y:S01]  /*0670*/  CS2R R6, SRZ ;  /* 0x0000000000067805 */ /* 0x000fe2000001ff00 */
[----:B------:R-:W-:Y:S01]  /*0680*/  FFMA R9, R16, R13, R9 ;  /* 0x0000000d10097223 */ /* 0x000fe20000000009 */
[----:B------:R-:W-:-:S04]  /*0690*/  FMUL R13, R17, R19 ;  /* 0x00000013110d7220 */ /* 0x000fc80000400000 */
[----:B------:R0:W2:Y:S02]  /*06a0*/  @P1 LDG.E.EL.128 R4, desc[UR6][R28.64] ;  /* 0x000000061c041981 */ /* 0x0000a4000c2e1d00 */
[----:B0-----:R-:W-:Y:S01]  /*06b0*/  FMUL R29, R17, R18 ;  /* 0x00000012111d7220 */ /* 0x001fe20000400000 */
[----:B------:R-:W-:Y:S02]  /*06c0*/  CS2R R16, SRZ ;  /* 0x0000000000107805 */ /* 0x000fe4000001ff00 */
[----:B------:R-:W-:-:S06]  /*06d0*/  CS2R R18, SRZ ;  /* 0x0000000000127805 */ /* 0x000fcc000001ff00 */
[----:B------:R0:W3:Y:S01]  /*06e0*/  @P0 LDG.E.EL.128 R16, desc[UR6][R20.64] ;  /* 0x0000000614100981 */ /* 0x0000e2000c2e1d00 */
[----:B------:R-:W1:Y:S01]  /*06f0*/  S2UR UR5, SR_CgaCtaId ;  /* 0x00000000000579c3 */ /* 0x000e620000008800 */
[----:B------:R-:W-:Y:S01]  /*0700*/  FMUL R27, R24, R22 ;  /* 0x00000016181b7220 */ /* 0x000fe20000400000 */
[----:B------:R-:W-:-:S03]  /*0710*/  FFMA R13, R13, R14, R10 ;  /* 0x0000000e0d0d7223 */ /* 0x000fc6000000000a */
[----:B------:R-:W-:Y:S01]  /*0720*/  FFMA R27, R27, R12, R8 ;  /* 0x0000000c1b1b7223 */ /* 0x000fe20000000008 */
[----:B------:R-:W-:Y:S01]  /*0730*/  FMUL R23, R24, R23 ;  /* 0x0000001718177220 */ /* 0x000fe20000400000 */
[----:B------:R-:W-:Y:S01]  /*0740*/  UMOV UR4, 0x400 ;  /* 0x0000040000047882 */ /* 0x000fe20000000000 */
[----:B------:R-:W-:Y:S02]  /*0750*/  FFMA R29, R29, R14, R10 ;  /* 0x0000000e1d1d7223 */ /* 0x000fe4000000000a */
[----:B------:R-:W-:Y:S01]  /*0760*/  FFMA R23, R23, R12, R8 ;  /* 0x0000000c17177223 */ /* 0x000fe20000000008 */
[----:B-1----:R-:W-:Y:S01]  /*0770*/  UPRMT UR4, UR5, 0x654, UR4 ;  /* 0x0000065405047896 */ /* 0x002fe20008000004 */
[----:B------:R-:W-:-:S05]  /*0780*/  IMAD.SHL.U32 R10, R0, 0x4, RZ ;  /* 0x00000004000a7824 */ /* 0x000fca00078e00ff */
[----:B------:R-:W-:Y:S02]  /*0790*/  LOP3.LUT R8, R10, 0x1fc, RZ, 0xc0, !PT ;  /* 0x000001fc0a087812 */ /* 0x000fe400078ec0ff */
[C---:B--2---:R-:W-:Y:S01]  /*07a0*/  FSETP.GEU.AND P3, PT, R27.reuse, -R4, PT ;  /* 0x800000041b00720b */ /* 0x044fe20003f6e000 */
[----:B------:R-:W-:Y:S01]  /*07b0*/  FADD R4, R27, R4 ;  /* 0x000000041b047221 */ /* 0x000fe20000000000 */
[C---:B------:R-:W-:Y:S01]  /*07c0*/  FSETP.GEU.AND P2, PT, R9.reuse, -R5, PT ;  /* 0x800000050900720b */ /* 0x040fe20003f4e000 */
[----:B------:R-:W-:Y:S01]  /*07d0*/  FADD R5, R9, R5 ;  /* 0x0000000509057221 */ /* 0x000fe20000000000 */
[C---:B------:R-:W-:Y:S01]  /*07e0*/  FSETP.GEU.AND P1, PT, R13.reuse, -R6, PT ;  /* 0x800000060d00720b */ /* 0x040fe20003f2e000 */
[----:B------:R-:W-:Y:S01]  /*07f0*/  FADD R6, R13, R6 ;  /* 0x000000060d067221 */ /* 0x000fe20000000000 */
[C---:B------:R-:W-:Y:S01]  /*0800*/  FSETP.GEU.AND P0, PT, R11.reuse, -R7, PT ;  /* 0x800000070b00720b */ /* 0x040fe20003f0e000 */
[----:B------:R-:W-:Y:S01]  /*0810*/  FADD R7, R11, R7 ;  /* 0x000000070b077221 */ /* 0x000fe20000000000 */
[----:B------:R-:W-:-:S02]  /*0820*/  LOP3.LUT R9, R0, 0x7f, RZ, 0xc0, !PT ;  /* 0x0000007f00097812 */ /* 0x000fc400078ec0ff */
[----:B------:R-:W-:Y:S02]  /*0830*/  FSEL R4, R4, RZ, P3 ;  /* 0x000000ff04047208 */ /* 0x000fe40001800000 */
[----:B------:R-:W-:Y:S02]  /*0840*/  FSEL R14, R5, RZ, P2 ;  /* 0x000000ff050e7208 */ /* 0x000fe40001000000 */
[----:B------:R-:W-:Y:S02]  /*0850*/  FSEL R6, R6, RZ, P1 ;  /* 0x000000ff06067208 */ /* 0x000fe40000800000 */
[----:B0-----:R-:W-:Y:S02]  /*0860*/  FSEL R20, R7, RZ, P0 ;  /* 0x000000ff07147208 */ /* 0x001fe40000000000 */
[----:B------:R-:W-:Y:S02]  /*0870*/  LEA R9, R9, UR4, 0x2 ;  /* 0x0000000409097c11 */ /* 0x000fe4000f8e10ff */
[C---:B---3--:R-:W-:Y:S01]  /*0880*/  FSETP.GEU.AND P3, PT, R23.reuse, -R16, PT ;  /* 0x800000101700720b */ /* 0x048fe20003f6e000 */
[----:B------:R-:W-:Y:S01]  /*0890*/  FADD R16, R23, R16 ;  /* 0x0000001017107221 */ /* 0x000fe20000000000 */
[C---:B------:R-:W-:Y:S01]  /*08a0*/  FSETP.GEU.AND P2, PT, R15.reuse, -R17, PT ;  /* 0x800000110f00720b */ /* 0x040fe20003f4e000 */
[----:B------:R-:W-:Y:S01]  /*08b0*/  FADD R15, R15, R17 ;  /* 0x000000110f0f7221 */ /* 0x000fe20000000000 */
[C---:B------:R-:W-:Y:S01]  /*08c0*/  FSETP.GEU.AND P1, PT, R29.reuse, -R18, PT ;  /* 0x800000121d00720b */ /* 0x040fe20003f2e000 */
[----:B------:R-:W-:Y:S01]  /*08d0*/  FADD R18, R29, R18 ;  /* 0x000000121d127221 */ /* 0x000fe20000000000 */
[C---:B------:R-:W-:Y:S01]  /*08e0*/  FSETP.GEU.AND P0, PT, R25.reuse, -R19, PT ;  /* 0x800000131900720b */ /* 0x040fe20003f0e000 */
[----:B------:R-:W-:Y:S01]  /*08f0*/  FADD R19, R25, R19 ;  /* 0x0000001319137221 */ /* 0x000fe20000000000 */
[----:B------:R0:W-:Y:S01]  /*0900*/  STS [R9+0x410], R14 ;  /* 0x0004100e09007388 */ /* 0x0001e20000000800 */
[----:B------:R-:W-:-:S02]  /*0910*/  FSEL R16, R16, RZ, P3 ;  /* 0x000000ff10107208 */ /* 0x000fc40001800000 */
[----:B------:R-:W-:Y:S02]  /*0920*/  FSEL R12, R15, RZ, P2 ;  /* 0x000000ff0f0c7208 */ /* 0x000fe40001000000 */
[----:B------:R-:W-:Y:S02]  /*0930*/  FSEL R18, R18, RZ, P1 ;  /* 0x000000ff12127208 */ /* 0x000fe40000800000 */
[----:B0-----:R-:W-:Y:S01]  /*0940*/  FSEL R14, R19, RZ, P0 ;  /* 0x000000ff130e7208 */ /* 0x001fe20000000000 */
[----:B------:R-:W-:Y:S04]  /*0950*/  STS [R9], R4 ;  /* 0x0000000409007388 */ /* 0x000fe80000000800 */
[----:B------:R-:W-:Y:S04]  /*0960*/  STS [R9+0x820], R6 ;  /* 0x0008200609007388 */ /* 0x000fe80000000800 */
[----:B------:R-:W-:Y:S04]  /*0970*/  STS [R9+0xc30], R20 ;  /* 0x000c301409007388 */ /* 0x000fe80000000800 */
[----:B------:R-:W-:Y:S04]  /*0980*/  STS [R9+0x200], R16 ;  /* 0x0002001009007388 */ /* 0x000fe80000000800 */
[----:B------:R-:W-:Y:S04]  /*0990*/  STS [R9+0x610], R12 ;  /* 0x0006100c09007388 */ /* 0x000fe80000000800 */
[----:B------:R-:W-:Y:S04]  /*09a0*/  STS [R9+0xa20], R18 ;  /* 0x000a201209007388 */ /* 0x000fe80000000800 */
[----:B------:R0:W-:Y:S01]  /*09b0*/  STS [R9+0xe30], R14 ;  /* 0x000e300e09007388 */ /* 0x0001e20000000800 */
[----:B------:R-:W-:-:S04]  /*09c0*/  SHF.R.U32.HI R5, RZ, 0x2, R0 ;  /* 0x00000002ff057819 */ /* 0x000fc80000011600 */
[----:B------:R-:W-:-:S05]  /*09d0*/  LOP3.LUT R5, R5, 0x10, RZ, 0xc0, !PT ;  /* 0x0000001005057812 */ /* 0x000fca00078ec0ff */
[----:B------:R-:W-:-:S04]  /*09e0*/  VIADD R5, R5, UR4 ;  /* 0x0000000405057c36 */ /* 0x000fc80008000000 */
[----:B------:R-:W-:Y:S01]  /*09f0*/  IMAD R5, R8, 0x4, R5 ;  /* 0x0000000408057824 */ /* 0x000fe200078e0205 */
[----:B------:R-:W-:Y:S01]  /*0a00*/  BAR.SYNC.DEFER_BLOCKING 0x0 ;  /* 0x0000000000007b1d */ /* 0x000fe20000010000 */
[----:B------:R-:W-:-:S04]  /*0a10*/  LOP3.LUT R11, R10, 0xfc, RZ, 0xc0, !PT ;  /* 0x000000fc0a0b7812 */ /* 0x000fc800078ec0ff */
[----:B------:R-:W-:-:S03]  /*0a20*/  PRMT R2, R11, 0x6540, R2 ;  /* 0x000065400b027816 */ /* 0x000fc60000000002 */
[----:B------:R-:W1:Y:S01]  /*0a30*/  LDC.64 R10, c[0x0][0x240] ;  /* 0x00009000ff0a7b82 */ /* 0x000e620000000a00 */
[----:B------:R-:W-:Y:S02]  /*0a40*/  SHF.R.S32.HI R13, RZ, 0x1f, R2 ;  /* 0x0000001fff0d7819 */ /* 0x000fe40000011402 */
[----:B------:R-:W-:Y:S01]  /*0a50*/  SHF.R.U32.HI R0, RZ, 0x6, R0 ;  /* 0x00000006ff007819 */ /* 0x000fe20000011600 */
[----:B------:R-:W2:Y:S01]  /*0a60*/  LDS.128 R4, [R5] ;  /* 0x0000000005047984 */ /* 0x000ea20000000c00 */
[-C--:B------:R-:W-:Y:S02]  /*0a70*/  LEA.HI R13, R13, R2.reuse, RZ, 0x6 ;  /* 0x000000020d0d7211 */ /* 0x080fe400078f30ff */
[----:B------:R-:W-:Y:S02]  /*0a80*/  SHF.R.S32.HI R15, RZ, 0x1f, R2 ;  /* 0x0000001fff0f7819 */ /* 0x000fe40000011402 */
[----:B------:R-:W-:Y:S01]  /*0a90*/  SGXT.U32 R0, R0, 0x1 ;  /* 0x000000010000781a */ /* 0x000fe20000000000 */
[----:B------:R-:W-:Y:S01]  /*0aa0*/  IMAD.SHL.U32 R13, R13, 0x400, RZ ;  /* 0x000004000d0d7824 */ /* 0x000fe200078e00ff */
[----:B------:R-:W-:-:S02]  /*0ab0*/  LEA.HI R15, R15, R2, RZ, 0x6 ;  /* 0x000000020f0f7211 */ /* 0x000fc400078f30ff */
[----:B------:R-:W-:Y:S02]  /*0ac0*/  LOP3.LUT R0, R0, R3, RZ, 0xfc, !PT ;  /* 0x0000000300007212 */ /* 0x000fe400078efcff */
[----:B------:R-:W-:Y:S02]  /*0ad0*/  LOP3.LUT R3, R8, 0x200, RZ, 0xfc, !PT ;  /* 0x0000020008037812 */ /* 0x000fe400078efcff */
[----:B------:R-:W-:Y:S02]  /*0ae0*/  LOP3.LUT R15, R15, 0xffffffc0, RZ, 0xc0, !PT ;  /* 0xffffffc00f0f7812 */ /* 0x000fe400078ec0ff */
[----:B------:R-:W-:Y:S02]  /*0af0*/  LOP3.LUT R13, R13, 0xffff0000, RZ, 0xc0, !PT ;  /* 0xffff00000d0d7812 */ /* 0x000fe400078ec0ff */
[----:B------:R-:W-:Y:S02]  /*0b00*/  ISETP.GE.AND P0, PT, R2, 0x100, PT ;  /* 0x000001000200780c */ /* 0x000fe40003f06270 */
[----:B0-----:R-:W-:-:S02]  /*0b10*/  LOP3.LUT R9, R0, 0x2, RZ, 0xfc, !PT ;  /* 0x0000000200097812 */ /* 0x001fc400078efcff */
[----:B------:R-:W-:Y:S02]  /*0b20*/  SHF.R.U32.HI R3, RZ, 0x4, R3 ;  /* 0x00000004ff037819 */ /* 0x000fe40000011603 */
[----:B------:R-:W-:Y:S02]  /*0b30*/  IADD3 R13, R13, R2, -R15 ;  /* 0x000000020d0d7210 */ /* 0x000fe40007ffe80f */
[C---:B------:R-:W-:Y:S02]  /*0b40*/  ISETP.LT.AND P1, PT, R0.reuse, 0x400, !P0 ;  /* 0x000004000000780c */ /* 0x040fe40004721270 */
[----:B------:R-:W-:Y:S02]  /*0b50*/  ISETP.LT.AND P0, PT, R9, 0x400, !P0 ;  /* 0x000004000900780c */ /* 0x000fe40004701270 */
[----:B------:R-:W-:Y:S01]  /*0b60*/  LOP3.LUT R2, R3, 0x30, RZ, 0xc0, !PT ;  /* 0x0000003003027812 */ /* 0x000fe200078ec0ff */
[----:B------:R-:W-:-:S04]  /*0b70*/  IMAD R3, R0, 0x40, R13 ;  /* 0x0000004000037824 */ /* 0x000fc800078e020d */
[----:B------:R-:W-:Y:S02]  /*0b80*/  VIADD R15, R2, UR4 ;  /* 0x00000004020f7c36 */ /* 0x000fe40008000000 */
[----:B-1----:R-:W-:-:S05]  /*0b90*/  IMAD.WIDE R2, R3, 0x4, R10 ;  /* 0x0000000403027825 */ /* 0x002fca00078e020a */
[----:B--2---:R0:W-:Y:S01]  /*0ba0*/  @P1 STG.E.128 desc[UR6][R2.64], R4 ;  /* 0x0000000402001986 */ /* 0x0041e2000c101d06 */
[----:B------:R-:W-:Y:S01]  /*0bb0*/  IMAD R15, R8, 0x4, R15 ;  /* 0x00000004080f7824 */ /* 0x000fe200078e020f */
[----:B0-----:R-:W-:Y:S06]  /*0bc0*/  @!P0 EXIT ;  /* 0x000000000000894d */ /* 0x001fec0003800000 */
[----:B0-----:R-:W0:Y:S01]  /*0bd0*/  LDS.128 R4, [R15+0x800] ;  /* 0x000800000f047984 */ /* 0x001e220000000c00 */
[----:B------:R-:W-:-:S04]  /*0be0*/  IMAD R9, R9, 0x40, R13 ;  /* 0x0000004009097824 */ /* 0x000fc800078e020d */
[----:B------:R-:W-:-:S05]  /*0bf0*/  IMAD.WIDE R10, R9, 0x4, R10 ;  /* 0x00000004090a7825 */ /* 0x000fca00078e020a */
[----:B0-----:R-:W-:Y:S01]  /*0c00*/  STG.E.128 desc[UR6][R10.64], R4 ;  /* 0x000000040a007986 */ /* 0x001fe2000c101d06 */
[----:B------:R-:W-:Y:S05]  /*0c10*/  EXIT ;  /* 0x000000000000794d */ /* 0x000fea0003800000 */
.L_x_0:
[----:B------:R-:W-:-:S00]  /*0c20*/  BRA `(.L_x_0) ;  /* 0xfffffffc00fc7947 */ /* 0x000fc0000383ffff */
[----:B------:R-:W-:-:S00]  /*0c30*/  NOP ;  /* 0x0000000000007918 */ /* 0x000fc00000000000 */
        /* <DEDUP_REMOVED lines=12> */
.L_x_1:


//--------------------- .nv.global.init           --------------------------
	.section	.nv.global.init,"aw",@progbits
.nv.global.init:
	.type		_$_str,@object
	.size		_$_str,(_$_str_$_2 - _$_str)
_$_str:
        /*0000*/ 	.byte	0x5f, 0x5f, 0x43, 0x55, 0x44, 0x41, 0x5f, 0x46, 0x54, 0x5a, 0x00
	.type		_$_str_$_2,@object
	.size		_$_str_$_2,(.L_1 - _$_str_$_2)
_$_str_$_2:
        /*000b*/ 	.byte	0x5f, 0x5f, 0x43, 0x55, 0x44, 0x41, 0x5f, 0x50, 0x52, 0x45, 0x43, 0x5f, 0x53, 0x51, 0x52, 0x54
        /*001b*/ 	.byte	0x00
.L_1:


//--------------------- .nv.shared.triton_poi_fused__native_batch_norm_legit_no_training_add_relu_17 --------------------------
	.section	.nv.shared.triton_poi_fused__native_batch_norm_legit_no_training_add_relu_17,"aw",@nobits
	.sectionflags	@""
	.align	16
	.zero		1024


//--------------------- .nv.constant0.triton_poi_fused__native_batch_norm_legit_no_training_add_relu_17 --------------------------
	.section	.nv.constant0.triton_poi_fused__native_batch_norm_legit_no_training_add_relu_17,"a",@progbits
	.sectionflags	@""
	.align	4
.nv.constant0.triton_poi_fused__native_batch_norm_legit_no_training_add_relu_17:
	.zero		592
